	.headerflags	@"EF_CUDA_TEXMODE_UNIFIED EF_CUDA_64BIT_ADDRESS EF_CUDA_ACCELERATORS EF_CUDA_SM90 EF_CUDA_VIRTUAL_SM(EF_CUDA_SM90)"
	.elftype	@"ET_EXEC"


//--------------------- .nv.info                  --------------------------
	.section	.nv.info,"",@"SHT_CUDA_INFO"
	.align	4


	//----- nvinfo : EIATTR_REGCOUNT
	.align		4
        /*0000*/ 	.byte	0x04, 0x2f
        /*0002*/ 	.short	(.L_3 - .L_2)
	.align		4
.L_2:
        /*0004*/ 	.word	index@(triton_poi_fused__native_batch_norm_legit_no_training_relu_53)
        /*0008*/ 	.word	0x0000001e


	//----- nvinfo : EIATTR_MIN_STACK_SIZE
	.align		4
.L_3:
        /*000c*/ 	.byte	0x04, 0x12
        /*000e*/ 	.short	(.L_5 - .L_4)
	.align		4
.L_4:
        /*0010*/ 	.word	index@(triton_poi_fused__native_batch_norm_legit_no_training_relu_53)
        /*0014*/ 	.word	0x00000000


	//----- nvinfo : EIATTR_FRAME_SIZE
	.align		4
.L_5:
        /*0018*/ 	.byte	0x04, 0x11
        /*001a*/ 	.short	(.L_7 - .L_6)
	.align		4
.L_6:
        /*001c*/ 	.word	index@(triton_poi_fused__native_batch_norm_legit_no_training_relu_53)
        /*0020*/ 	.word	0x00000000


	//----- nvinfo : EIATTR_MIN_STACK_SIZE
	.align		4
.L_7:
        /*0024*/ 	.byte	0x04, 0x12
        /*0026*/ 	.short	(.L_9 - .L_8)
	.align		4
.L_8:
        /*0028*/ 	.word	index@(triton_poi_fused__native_batch_norm_legit_no_training_relu_53)
        /*002c*/ 	.word	0x00000000
.L_9:


//--------------------- .nv.info.triton_poi_fused__native_batch_norm_legit_no_training_relu_53 --------------------------
	.section	.nv.info.triton_poi_fused__native_batch_norm_legit_no_training_relu_53,"",@"SHT_CUDA_INFO"
	.sectionflags	@""
	.align	4


	//----- nvinfo : EIATTR_CUDA_API_VERSION
	.align		4
        /*0000*/ 	.byte	0x04, 0x37
        /*0002*/ 	.short	(.L_11 - .L_10)
.L_10:
        /*0004*/ 	.word	0x0000007c


	//----- nvinfo : EIATTR_KPARAM_INFO
	.align		4
.L_11:
        /*0008*/ 	.byte	0x04, 0x17
        /*000a*/ 	.short	(.L_13 - .L_12)
.L_12:
        /*000c*/ 	.word	0x00000000
        /*0010*/ 	.short	0x0006
        /*0012*/ 	.short	0x0030
        /*0014*/ 	.byte	0x00, 0xf0, 0x11, 0x00


	//----- nvinfo : EIATTR_KPARAM_INFO
	.align		4
.L_13:
        /*0018*/ 	.byte	0x04, 0x17
        /*001a*/ 	.short	(.L_15 - .L_14)
.L_14:
        /*001c*/ 	.word	0x00000000
        /*0020*/ 	.short	0x0005
        /*0022*/ 	.short	0x0028
        /*0024*/ 	.byte	0x00, 0xf4, 0x21, 0x00


	//----- nvinfo : EIATTR_KPARAM_INFO
	.align		4
.L_15:
        /*0028*/ 	.byte	0x04, 0x17
        /*002a*/ 	.short	(.L_17 - .L_16)
.L_16:
        /*002c*/ 	.word	0x00000000
        /*0030*/ 	.short	0x0004
        /*0032*/ 	.short	0x0020
        /*0034*/ 	.byte	0x00, 0xf4, 0x21, 0x00


	//----- nvinfo : EIATTR_KPARAM_INFO
	.align		4
.L_17:
        /*0038*/ 	.byte	0x04, 0x17
        /*003a*/ 	.short	(.L_19 - .L_18)
.L_18:
        /*003c*/ 	.word	0x00000000
        /*0040*/ 	.short	0x0003
        /*0042*/ 	.short	0x0018
        /*0044*/ 	.byte	0x00, 0xf4, 0x21, 0x00


	//----- nvinfo : EIATTR_KPARAM_INFO
	.align		4
.L_19:
        /*0048*/ 	.byte	0x04, 0x17
        /*004a*/ 	.short	(.L_21 - .L_20)
.L_20:
        /*004c*/ 	.word	0x00000000
        /*0050*/ 	.short	0x0002
        /*0052*/ 	.short	0x0010
        /*0054*/ 	.byte	0x00, 0xf4, 0x21, 0x00


	//----- nvinfo : EIATTR_KPARAM_INFO
	.align		4
.L_21:
        /*0058*/ 	.byte	0x04, 0x17
        /*005a*/ 	.short	(.L_23 - .L_22)
.L_22:
        /*005c*/ 	.word	0x00000000
        /*0060*/ 	.short	0x0001
        /*0062*/ 	.short	0x0008
        /*0064*/ 	.byte	0x00, 0xf4, 0x21, 0x00


	//----- nvinfo : EIATTR_KPARAM_INFO
	.align		4
.L_23:
        /*0068*/ 	.byte	0x04, 0x17
        /*006a*/ 	.short	(.L_25 - .L_24)
.L_24:
        /*006c*/ 	.word	0x00000000
        /*0070*/ 	.short	0x0000
        /*0072*/ 	.short	0x0000
        /*0074*/ 	.byte	0x00, 0xf4, 0x21, 0x00


	//----- nvinfo : EIATTR_SPARSE_MMA_MASK
	.align		4
.L_25:
        /*0078*/ 	.byte	0x03, 0x50
        /*007a*/ 	.short	0x0000


	//----- nvinfo : EIATTR_MAXREG_COUNT
	.align		4
        /*007c*/ 	.byte	0x03, 0x1b
        /*007e*/ 	.short	0x00ff


	//----- nvinfo : EIATTR_EXIT_INSTR_OFFSETS
	.align		4
        /*0080*/ 	.byte	0x04, 0x1c
        /*0082*/ 	.short	(.L_27 - .L_26)


	//   ....[0]....
.L_26:
        /*0084*/ 	.word	0x00000760


	//   ....[1]....
        /*0088*/ 	.word	0x00000780


	//----- nvinfo : EIATTR_REQNTID
	.align		4
.L_27:
        /*008c*/ 	.byte	0x04, 0x10
        /*008e*/ 	.short	(.L_29 - .L_28)
.L_28:
        /*0090*/ 	.word	0x00000080
        /*0094*/ 	.word	0x00000001
        /*0098*/ 	.word	0x00000001


	//----- nvinfo : EIATTR_CBANK_PARAM_SIZE
	.align		4
.L_29:
        /*009c*/ 	.byte	0x03, 0x19
        /*009e*/ 	.short	0x0034


	//----- nvinfo : EIATTR_PARAM_CBANK
	.align		4
        /*00a0*/ 	.byte	0x04, 0x0a
        /*00a2*/ 	.short	(.L_31 - .L_30)
	.align		4
.L_30:
        /*00a4*/ 	.word	index@(.nv.constant0.triton_poi_fused__native_batch_norm_legit_no_training_relu_53)
        /*00a8*/ 	.short	0x0210
        /*00aa*/ 	.short	0x0034


	//----- nvinfo : EIATTR_SW_WAR
	.align		4
.L_31:
        /*00ac*/ 	.byte	0x04, 0x36
        /*00ae*/ 	.short	(.L_33 - .L_32)
.L_32:
        /*00b0*/ 	.word	0x00000008
.L_33:


//--------------------- .nv.callgraph             --------------------------
	.section	.nv.callgraph,"",@"SHT_CUDA_CALLGRAPH"
	.align	4
	.sectionentsize	8
	.align		4
        /*0000*/ 	.word	0x00000000
	.align		4
        /*0004*/ 	.word	0xffffffff
	.align		4
        /*0008*/ 	.word	0x00000000
	.align		4
        /*000c*/ 	.word	0xfffffffe
	.align		4
        /*0010*/ 	.word	0x00000000
	.align		4
        /*0014*/ 	.word	0xfffffffd
	.align		4
        /*0018*/ 	.word	0x00000000
	.align		4
        /*001c*/ 	.word	0xfffffffc


//--------------------- .nv.constant4             --------------------------
	.section	.nv.constant4,"a",@progbits
	.align	8
	.align		8
.nv.constant4:
        /*0000*/ 	.dword	_$_str
	.align		8
        /*0008*/ 	.dword	_$_str_$_2


//--------------------- .text.triton_poi_fused__native_batch_norm_legit_no_training_relu_53 --------------------------
	.section	.text.triton_poi_fused__native_batch_norm_legit_no_training_relu_53,"ax",@progbits
	.align	128
        .global         triton_poi_fused__native_batch_norm_legit_no_training_relu_53
        .type           triton_poi_fused__native_batch_norm_legit_no_training_relu_53,@function
        .size           triton_poi_fused__native_batch_norm_legit_no_training_relu_53,(.L_x_1 - triton_poi_fused__native_batch_norm_legit_no_training_relu_53)
        .other          triton_poi_fused__native_batch_norm_legit_no_training_relu_53,@"STO_CUDA_ENTRY STV_DEFAULT"
triton_poi_fused__native_batch_norm_legit_no_training_relu_53:
.text.triton_poi_fused__native_batch_norm_legit_no_training_relu_53:
[----:B------:R-:W0:Y:S01]  /*0000*/  LDC R1, c[0x0][0x28] ;  /* 0x00000a00ff017b82 */ /* 0x000e220000000800 */
[----:B------:R-:W1:Y:S07]  /*0010*/  S2R R0, SR_TID.X ;  /* 0x0000000000007919 */ /* 0x000e6e0000002100 */
[----:B------:R-:W2:Y:S01]  /*0020*/  LDC.64 R4, c[0x0][0x220] ;  /* 0x00008800ff047b82 */ /* 0x000ea20000000a00 */
[----:B------:R-:W-:Y:S01]  /*0030*/  CS2R R20, SRZ ;  /* 0x0000000000147805 */ /* 0x000fe2000001ff00 */
[----:B------:R-:W-:Y:S01]  /*0040*/  ULDC.64 UR4, c[0x0][0x208] ;  /* 0x0000820000047ab9 */ /* 0x000fe20000000a00 */
[----:B------:R-:W3:Y:S01]  /*0050*/  S2R R13, SR_CTAID.X ;  /* 0x00000000000d7919 */ /* 0x000ee20000002500 */
[----:B------:R-:W-:-:S02]  /*0060*/  CS2R R18, SRZ ;  /* 0x0000000000127805 */ /* 0x000fc4000001ff00 */
[----:B------:R-:W-:Y:S02]  /*0070*/  CS2R R16, SRZ ;  /* 0x0000000000107805 */ /* 0x000fe4000001ff00 */
[----:B------:R-:W4:Y:S08]  /*0080*/  LDC.64 R26, c[0x0][0x218] ;  /* 0x00008600ff1a7b82 */ /* 0x000f300000000a00 */
[----:B------:R-:W5:Y:S08]  /*0090*/  LDC.64 R10, c[0x0][0x210] ;  /* 0x00008400ff0a7b82 */ /* 0x000f700000000a00 */
[----:B------:R-:W2:Y:S01]  /*00a0*/  LDC.64 R8, c[0x0][0x228] ;  /* 0x00008a00ff087b82 */ /* 0x000ea20000000a00 */
[----:B-1----:R-:W-:-:S02]  /*00b0*/  SHF.L.U32 R0, R0, 0x2, RZ ;  /* 0x0000000200007819 */ /* 0x002fc400000006ff */
[----:B---3--:R-:W-:Y:S02]  /*00c0*/  SHF.R.S32.HI R2, RZ, 0x16, R13 ;  /* 0x00000016ff027819 */ /* 0x008fe4000001140d */
[----:B------:R-:W-:Y:S02]  /*00d0*/  LOP3.LUT R0, R0, 0x1fc, RZ, 0xc0, !PT ;  /* 0x000001fc00007812 */ /* 0x000fe400078ec0ff */
[----:B------:R-:W-:Y:S02]  /*00e0*/  SGXT R2, R2, 0x1 ;  /* 0x000000010202781a */ /* 0x000fe40000000200 */
[----:B------:R-:W-:-:S04]  /*00f0*/  LEA R13, R13, R0, 0x9 ;  /* 0x000000000d0d7211 */ /* 0x000fc800078e48ff */
[----:B------:R-:W-:Y:S02]  /*0100*/  LEA.HI R2, R2, R13, RZ, 0x4 ;  /* 0x0000000d02027211 */ /* 0x000fe400078f20ff */
[----:B------:R-:W-:Y:S02]  /*0110*/  ISETP.GE.AND P0, PT, R13, 0xb800, PT ;  /* 0x0000b8000d00780c */ /* 0x000fe40003f06270 */
[----:B------:R-:W-:Y:S01]  /*0120*/  SHF.R.S32.HI R3, RZ, 0x4, R2 ;  /* 0x00000004ff037819 */ /* 0x000fe20000011402 */
[----:B------:R-:W-:-:S10]  /*0130*/  HFMA2.MMA R2, -RZ, RZ, 0, 0 ;  /* 0x00000000ff027435 */ /* 0x000fd400000001ff */
[----:B------:R-:W-:-:S05]  /*0140*/  IMAD.HI R0, R3, -0x4de9bd37, R2 ;  /* 0xb21642c903007827 */ /* 0x000fca00078e0202 */
[----:B------:R-:W-:-:S04]  /*0150*/  SHF.R.U32.HI R7, RZ, 0x1f, R0 ;  /* 0x0000001fff077819 */ /* 0x000fc80000011600 */
[----:B------:R-:W-:-:S05]  /*0160*/  LEA.HI.SX32 R7, R0, R7, 0x17 ;  /* 0x0000000700077211 */ /* 0x000fca00078fbaff */
[----:B------:R-:W-:Y:S02]  /*0170*/  IMAD R25, R7, -0x2e0, R3 ;  /* 0xfffffd2007197824 */ /* 0x000fe400078e0203 */
[----:B------:R-:W1:Y:S02]  /*0180*/  LDC.64 R2, c[0x0][0x230] ;  /* 0x00008c00ff027b82 */ /* 0x000e640000000a00 */
[----:B--2---:R-:W-:-:S05]  /*0190*/  IMAD.WIDE R4, R25, 0x4, R4 ;  /* 0x0000000419047825 */ /* 0x004fca00078e0204 */
[----:B------:R-:W2:Y:S04]  /*01a0*/  @!P0 LDG.E.EL R20, desc[UR4][R4.64] ;  /* 0x0000000404148981 */ /* 0x000ea8000c2e1900 */
[----:B------:R-:W3:Y:S04]  /*01b0*/  @!P0 LDG.E.EL R19, desc[UR4][R4.64] ;  /* 0x0000000404138981 */ /* 0x000ee8000c2e1900 */
[----:B------:R-:W3:Y:S04]  /*01c0*/  @!P0 LDG.E.EL R16, desc[UR4][R4.64] ;  /* 0x0000000404108981 */ /* 0x000ee8000c2e1900 */
[----:B------:R5:W3:Y:S01]  /*01d0*/  @!P0 LDG.E.EL R18, desc[UR4][R4.64] ;  /* 0x0000000404128981 */ /* 0x000ae2000c2e1900 */
[----:B------:R-:W-:-:S02]  /*01e0*/  CS2R R14, SRZ ;  /* 0x00000000000e7805 */ /* 0x000fc4000001ff00 */
[----:B------:R-:W-:Y:S02]  /*01f0*/  MOV R12, RZ ;  /* 0x000000ff000c7202 */ /* 0x000fe40000000f00 */
[----:B------:R-:W-:Y:S01]  /*0200*/  CS2R R6, SRZ ;  /* 0x0000000000067805 */ /* 0x000fe2000001ff00 */
[----:B----4-:R-:W-:Y:S01]  /*0210*/  IMAD.WIDE R26, R25, 0x4, R26 ;  /* 0x00000004191a7825 */ /* 0x010fe200078e021a */
[----:B------:R-:W-:-:S03]  /*0220*/  HFMA2.MMA R0, -RZ, RZ, 0, 0 ;  /* 0x00000000ff007435 */ /* 0x000fc600000001ff */
[----:B-----5:R-:W-:Y:S01]  /*0230*/  IMAD.WIDE R10, R13, 0x4, R10 ;  /* 0x000000040d0a7825 */ /* 0x020fe200078e020a */
[----:B------:R-:W4:Y:S01]  /*0240*/  @!P0 LDG.E.EL R15, desc[UR4][R26.64] ;  /* 0x000000041a0f8981 */ /* 0x000f22000c2e1900 */
[----:B------:R-:W-:Y:S02]  /*0250*/  CS2R R4, SRZ ;  /* 0x0000000000047805 */ /* 0x000fe4000001ff00 */
[----:B------:R-:W-:Y:S01]  /*0260*/  CS2R R22, SRZ ;  /* 0x0000000000167805 */ /* 0x000fe2000001ff00 */
[C---:B0-----:R-:W-:Y:S01]  /*0270*/  IMAD.WIDE R8, R25.reuse, 0x4, R8 ;  /* 0x0000000419087825 */ /* 0x041fe200078e0208 */
[----:B------:R-:W5:Y:S03]  /*0280*/  @!P0 LDG.E.EL R12, desc[UR4][R26.64] ;  /* 0x000000041a0c8981 */ /* 0x000f66000c2e1900 */
[----:B-1----:R-:W-:Y:S01]  /*0290*/  IMAD.WIDE R2, R25, 0x4, R2 ;  /* 0x0000000419027825 */ /* 0x002fe200078e0202 */
[----:B------:R-:W4:Y:S01]  /*02a0*/  @!P0 LDG.E.EL R17, desc[UR4][R26.64] ;  /* 0x000000041a118981 */ /* 0x000f22000c2e1900 */
[----:B------:R-:W-:-:S03]  /*02b0*/  CS2R R24, SRZ ;  /* 0x0000000000187805 */ /* 0x000fc6000001ff00 */
[----:B------:R0:W4:Y:S04]  /*02c0*/  @!P0 LDG.E.EL R14, desc[UR4][R26.64] ;  /* 0x000000041a0e8981 */ /* 0x000128000c2e1900 */
[----:B------:R-:W4:Y:S04]  /*02d0*/  @!P0 LDG.E.128 R4, desc[UR4][R10.64] ;  /* 0x000000040a048981 */ /* 0x000f28000c1e1d00 */
[----:B------:R-:W4:Y:S01]  /*02e0*/  @!P0 LDG.E.EL R0, desc[UR4][R8.64] ;  /* 0x0000000408008981 */ /* 0x000f22000c2e1900 */
[----:B0-----:R-:W-:-:S03]  /*02f0*/  CS2R R26, SRZ ;  /* 0x00000000001a7805 */ /* 0x001fc6000001ff00 */
[----:B------:R-:W4:Y:S04]  /*0300*/  @!P0 LDG.E.EL R21, desc[UR4][R8.64] ;  /* 0x0000000408158981 */ /* 0x000f28000c2e1900 */
[----:B------:R-:W4:Y:S04]  /*0310*/  @!P0 LDG.E.EL R22, desc[UR4][R8.64] ;  /* 0x0000000408168981 */ /* 0x000f28000c2e1900 */
[----:B------:R-:W4:Y:S04]  /*0320*/  @!P0 LDG.E.EL R23, desc[UR4][R8.64] ;  /* 0x0000000408178981 */ /* 0x000f28000c2e1900 */
[----:B------:R-:W4:Y:S04]  /*0330*/  @!P0 LDG.E.EL R26, desc[UR4][R2.64] ;  /* 0x00000004021a8981 */ /* 0x000f28000c2e1900 */
[----:B------:R-:W4:Y:S04]  /*0340*/  @!P0 LDG.E.EL R25, desc[UR4][R2.64] ;  /* 0x0000000402198981 */ /* 0x000f28000c2e1900 */
[----:B------:R-:W4:Y:S04]  /*0350*/  @!P0 LDG.E.EL R24, desc[UR4][R2.64] ;  /* 0x0000000402188981 */ /* 0x000f28000c2e1900 */
[----:B------:R0:W4:Y:S02]  /*0360*/  @!P0 LDG.E.EL R27, desc[UR4][R2.64] ;  /* 0x00000004021b8981 */ /* 0x000124000c2e1900 */
[----:B0-----:R-:W-:Y:S01]  /*0370*/  MOV R2, 0x3e800000 ;  /* 0x3e80000000027802 */ /* 0x001fe20000000f00 */
[----:B--2---:R-:W-:-:S06]  /*0380*/  FADD R20, R20, 9.9999997473787516356e-06 ;  /* 0x3727c5ac14147421 */ /* 0x004fcc0000000000 */
[----:B------:R-:W0:Y:S01]  /*0390*/  MUFU.SQRT R20, R20 ;  /* 0x0000001400147308 */ /* 0x000e220000002000 */
[----:B---3--:R-:W-:Y:S01]  /*03a0*/  FADD R19, R19, 9.9999997473787516356e-06 ;  /* 0x3727c5ac13137421 */ /* 0x008fe20000000000 */
[----:B------:R-:W-:Y:S01]  /*03b0*/  FADD R16, R16, 9.9999997473787516356e-06 ;  /* 0x3727c5ac10107421 */ /* 0x000fe20000000000 */
[----:B------:R-:W-:-:S05]  /*03c0*/  FADD R18, R18, 9.9999997473787516356e-06 ;  /* 0x3727c5ac12127421 */ /* 0x000fca0000000000 */
[----:B------:R-:W1:Y:S01]  /*03d0*/  MUFU.SQRT R8, R16 ;  /* 0x0000001000087308 */ /* 0x000e620000002000 */
[----:B0-----:R-:W-:-:S07]  /*03e0*/  FSETP.GT.AND P5, PT, R20, 8.50705917302346158658e+37, PT ;  /* 0x7e8000001400780b */ /* 0x001fce0003fa4000 */
[----:B------:R-:W0:Y:S01]  /*03f0*/  MUFU.SQRT R9, R18 ;  /* 0x0000001200097308 */ /* 0x000e220000002000 */
[----:B------:R-:W-:-:S07]  /*0400*/  FSETP.GEU.AND P1, PT, R20, 1.175494350822287508e-38, PT ;  /* 0x008000001400780b */ /* 0x000fce0003f2e000 */
[----:B------:R-:W2:Y:S01]  /*0410*/  MUFU.SQRT R19, R19 ;  /* 0x0000001300137308 */ /* 0x000ea20000002000 */
[----:B------:R-:W-:Y:S02]  /*0420*/  FSEL R3, R2, 1, P5 ;  /* 0x3f80000002037808 */ /* 0x000fe40002800000 */
[----:B-1----:R-:W-:Y:S01]  /*0430*/  FSETP.GT.AND P2, PT, R8, 8.50705917302346158658e+37, PT ;  /* 0x7e8000000800780b */ /* 0x002fe20003f44000 */
[----:B------:R-:W-:Y:S01]  /*0440*/  @P5 FMUL R20, R20, 0.25 ;  /* 0x3e80000014145820 */ /* 0x000fe20000400000 */
[----:B0-----:R-:W-:-:S03]  /*0450*/  FSETP.GT.AND P4, PT, R9, 8.50705917302346158658e+37, PT ;  /* 0x7e8000000900780b */ /* 0x001fc60003f84000 */
[----:B------:R-:W-:Y:S01]  /*0460*/  @!P1 FMUL R20, R20, 16777216 ;  /* 0x4b80000014149820 */ /* 0x000fe20000400000 */
[----:B------:R-:W-:Y:S01]  /*0470*/  @!P1 FMUL R3, R3, 16777216 ;  /* 0x4b80000003039820 */ /* 0x000fe20000400000 */
[C---:B------:R-:W-:Y:S02]  /*0480*/  FSETP.GEU.AND P3, PT, R8.reuse, 1.175494350822287508e-38, PT ;  /* 0x008000000800780b */ /* 0x040fe40003f6e000 */
[----:B--2---:R-:W-:Y:S02]  /*0490*/  FSETP.GT.AND P6, PT, R19, 8.50705917302346158658e+37, PT ;  /* 0x7e8000001300780b */ /* 0x004fe40003fc4000 */
[----:B------:R-:W-:Y:S02]  /*04a0*/  FSETP.GEU.AND P5, PT, R9, 1.175494350822287508e-38, PT ;  /* 0x008000000900780b */ /* 0x000fe40003fae000 */
[----:B------:R-:W-:Y:S01]  /*04b0*/  FSETP.GEU.AND P1, PT, R19, 1.175494350822287508e-38, PT ;  /* 0x008000001300780b */ /* 0x000fe20003f2e000 */
[----:B------:R-:W-:Y:S01]  /*04c0*/  @P2 FMUL R8, R8, 0.25 ;  /* 0x3e80000008082820 */ /* 0x000fe20000400000 */
[----:B------:R-:W-:Y:S01]  /*04d0*/  @P4 FMUL R9, R9, 0.25 ;  /* 0x3e80000009094820 */ /* 0x000fe20000400000 */
[----:B------:R-:W0:Y:S04]  /*04e0*/  MUFU.RCP R10, R20 ;  /* 0x00000014000a7308 */ /* 0x000e280000001000 */
[----:B------:R-:W-:-:S02]  /*04f0*/  @!P3 FMUL R8, R8, 16777216 ;  /* 0x4b8000000808b820 */ /* 0x000fc40000400000 */
[----:B------:R-:W-:Y:S02]  /*0500*/  @P6 FMUL R19, R19, 0.25 ;  /* 0x3e80000013136820 */ /* 0x000fe40000400000 */
[----:B------:R-:W-:Y:S02]  /*0510*/  @!P5 FMUL R9, R9, 16777216 ;  /* 0x4b8000000909d820 */ /* 0x000fe40000400000 */
[----:B------:R-:W-:Y:S01]  /*0520*/  @!P1 FMUL R19, R19, 16777216 ;  /* 0x4b80000013139820 */ /* 0x000fe20000400000 */
[----:B------:R-:W1:Y:S01]  /*0530*/  MUFU.RCP R8, R8 ;  /* 0x0000000800087308 */ /* 0x000e620000001000 */
[----:B------:R-:W-:-:S07]  /*0540*/  FSEL R11, R2, 1, P2 ;  /* 0x3f800000020b7808 */ /* 0x000fce0001000000 */
[----:B------:R-:W2:Y:S01]  /*0550*/  MUFU.RCP R9, R9 ;  /* 0x0000000900097308 */ /* 0x000ea20000001000 */
[----:B------:R-:W-:-:S07]  /*0560*/  FSEL R16, R2, 1, P4 ;  /* 0x3f80000002107808 */ /* 0x000fce0002000000 */
[----:B------:R-:W3:Y:S01]  /*0570*/  MUFU.RCP R19, R19 ;  /* 0x0000001300137308 */ /* 0x000ee20000001000 */
[----:B------:R-:W-:Y:S01]  /*0580*/  FSEL R18, R2, 1, P6 ;  /* 0x3f80000002127808 */ /* 0x000fe20003000000 */
[----:B0-----:R-:W-:Y:S02]  /*0590*/  FMUL R10, R10, R3 ;  /* 0x000000030a0a7220 */ /* 0x001fe40000400000 */
[----:B------:R-:W0:Y:S01]  /*05a0*/  LDC.64 R2, c[0x0][0x238] ;  /* 0x00008e00ff027b82 */ /* 0x000e220000000a00 */
[----:B------:R-:W-:Y:S01]  /*05b0*/  @!P3 FMUL R11, R11, 16777216 ;  /* 0x4b8000000b0bb820 */ /* 0x000fe20000400000 */
[----:B------:R-:W-:Y:S01]  /*05c0*/  @!P5 FMUL R16, R16, 16777216 ;  /* 0x4b8000001010d820 */ /* 0x000fe20000400000 */
[----:B------:R-:W-:Y:S01]  /*05d0*/  @!P1 FMUL R18, R18, 16777216 ;  /* 0x4b80000012129820 */ /* 0x000fe20000400000 */
[----:B----4-:R-:W-:Y:S01]  /*05e0*/  FADD R7, -R14, R7 ;  /* 0x000000070e077221 */ /* 0x010fe20000000100 */
[----:B-1----:R-:W-:Y:S01]  /*05f0*/  FMUL R8, R8, R11 ;  /* 0x0000000b08087220 */ /* 0x002fe20000400000 */
[----:B--2---:R-:W-:Y:S01]  /*0600*/  FMUL R9, R9, R16 ;  /* 0x0000001009097220 */ /* 0x004fe20000400000 */
[----:B------:R-:W-:Y:S01]  /*0610*/  FADD R6, -R17, R6 ;  /* 0x0000000611067221 */ /* 0x000fe20000000100 */
[----:B-----5:R-:W-:Y:S01]  /*0620*/  FADD R5, -R12, R5 ;  /* 0x000000050c057221 */ /* 0x020fe20000000100 */
[----:B------:R-:W-:Y:S01]  /*0630*/  FADD R15, -R15, R4 ;  /* 0x000000040f0f7221 */ /* 0x000fe20000000100 */
[----:B---3--:R-:W-:Y:S01]  /*0640*/  FMUL R18, R19, R18 ;  /* 0x0000001213127220 */ /* 0x008fe20000400000 */
[----:B------:R-:W-:Y:S01]  /*0650*/  FMUL R6, R9, R6 ;  /* 0x0000000609067220 */ /* 0x000fe20000400000 */
[----:B------:R-:W-:Y:S01]  /*0660*/  FMUL R5, R8, R5 ;  /* 0x0000000508057220 */ /* 0x000fe20000400000 */
[----:B------:R-:W-:Y:S01]  /*0670*/  FMUL R10, R10, R15 ;  /* 0x0000000f0a0a7220 */ /* 0x000fe20000400000 */
[----:B------:R-:W-:Y:S01]  /*0680*/  FMUL R7, R18, R7 ;  /* 0x0000000712077220 */ /* 0x000fe20000400000 */
[----:B------:R-:W-:Y:S01]  /*0690*/  FFMA R6, R6, R22, R25 ;  /* 0x0000001606067223 */ /* 0x000fe20000000019 */
[----:B------:R-:W-:Y:S01]  /*06a0*/  FFMA R5, R5, R21, R24 ;  /* 0x0000001505057223 */ /* 0x000fe20000000018 */
[----:B------:R-:W-:Y:S01]  /*06b0*/  FFMA R0, R10, R0, R27 ;  /* 0x000000000a007223 */ /* 0x000fe2000000001b */
[----:B------:R-:W-:-:S02]  /*06c0*/  FFMA R7, R7, R23, R26 ;  /* 0x0000001707077223 */ /* 0x000fc4000000001a */
[----:B------:R-:W-:Y:S02]  /*06d0*/  FSETP.GEU.AND P2, PT, R6, RZ, PT ;  /* 0x000000ff0600720b */ /* 0x000fe40003f4e000 */
[----:B------:R-:W-:Y:S02]  /*06e0*/  FSETP.GEU.AND P3, PT, R5, RZ, PT ;  /* 0x000000ff0500720b */ /* 0x000fe40003f6e000 */
[----:B------:R-:W-:Y:S02]  /*06f0*/  FSETP.GEU.AND P1, PT, R7, RZ, PT ;  /* 0x000000ff0700720b */ /* 0x000fe40003f2e000 */
[----:B------:R-:W-:Y:S01]  /*0700*/  FSETP.GEU.AND P4, PT, R0, RZ, PT ;  /* 0x000000ff0000720b */ /* 0x000fe20003f8e000 */
[----:B0-----:R-:W-:Y:S01]  /*0710*/  IMAD.WIDE R2, R13, 0x4, R2 ;  /* 0x000000040d027825 */ /* 0x001fe200078e0202 */
[----:B------:R-:W-:Y:S02]  /*0720*/  SEL R7, R7, RZ, P1 ;  /* 0x000000ff07077207 */ /* 0x000fe40000800000 */
[----:B------:R-:W-:-:S02]  /*0730*/  SEL R6, R6, RZ, P2 ;  /* 0x000000ff06067207 */ /* 0x000fc40001000000 */
[----:B------:R-:W-:Y:S02]  /*0740*/  SEL R5, R5, RZ, P3 ;  /* 0x000000ff05057207 */ /* 0x000fe40001800000 */
[----:B------:R-:W-:Y:S01]  /*0750*/  SEL R4, R0, RZ, P4 ;  /* 0x000000ff00047207 */ /* 0x000fe20002000000 */
[----:B------:R-:W-:Y:S06]  /*0760*/  @P0 EXIT ;  /* 0x000000000000094d */ /* 0x000fec0003800000 */
[----:B------:R-:W-:Y:S01]  /*0770*/  STG.E.128 desc[UR4][R2.64], R4 ;  /* 0x0000000402007986 */ /* 0x000fe2000c101d04 */
[----:B------:R-:W-:Y:S05]  /*0780*/  EXIT ;  /* 0x000000000000794d */ /* 0x000fea0003800000 */
.L_x_0:
[----:B------:R-:W-:-:S00]  /*0790*/  BRA `(.L_x_0) ;  /* 0xfffffffc00fc7947 */ /* 0x000fc0000383ffff */
[----:B------:R-:W-:-:S00]  /*07a0*/  NOP ;  /* 0x0000000000007918 */ /* 0x000fc00000000000 */
        /* <DEDUP_REMOVED lines=13> */
.L_x_1:


//--------------------- .nv.global.init           --------------------------
	.section	.nv.global.init,"aw",@progbits
.nv.global.init:
	.type		_$_str,@object
	.size		_$_str,(_$_str_$_2 - _$_str)
_$_str:
        /*0000*/ 	.byte	0x5f, 0x5f, 0x43, 0x55, 0x44, 0x41, 0x5f, 0x46, 0x54, 0x5a, 0x00
	.type		_$_str_$_2,@object
	.size		_$_str_$_2,(.L_1 - _$_str_$_2)
_$_str_$_2:
        /*000b*/ 	.byte	0x5f, 0x5f, 0x43, 0x55, 0x44, 0x41, 0x5f, 0x50, 0x52, 0x45, 0x43, 0x5f, 0x53, 0x51, 0x52, 0x54
        /*001b*/ 	.byte	0x00
.L_1:


//--------------------- .nv.constant0.triton_poi_fused__native_batch_norm_legit_no_training_relu_53 --------------------------
	.section	.nv.constant0.triton_poi_fused__native_batch_norm_legit_no_training_relu_53,"a",@progbits
	.sectionflags	@""
	.align	4
.nv.constant0.triton_poi_fused__native_batch_norm_legit_no_training_relu_53:
	.zero		580
